//
// Generated by NVIDIA NVVM Compiler
//
// Compiler Build ID: CL-36424714
// Cuda compilation tools, release 13.0, V13.0.88
// Based on NVVM 20.0.0
//

.version 9.0
.target sm_100
.address_size 64

	// .globl	_Z14vec_add_kernelPfS_S_i

.visible .entry _Z14vec_add_kernelPfS_S_i(
	.param .u64 .ptr .align 1 _Z14vec_add_kernelPfS_S_i_param_0,
	.param .u64 .ptr .align 1 _Z14vec_add_kernelPfS_S_i_param_1,
	.param .u64 .ptr .align 1 _Z14vec_add_kernelPfS_S_i_param_2,
	.param .u32 _Z14vec_add_kernelPfS_S_i_param_3
)
{
	.reg .pred 	%p<2>;
	.reg .b32 	%r<6>;
	.reg .b32 	%f<4>;
	.reg .b64 	%rd<11>;

	ld.param.u64 	%rd1, [_Z14vec_add_kernelPfS_S_i_param_0];
	ld.param.u64 	%rd2, [_Z14vec_add_kernelPfS_S_i_param_1];
	ld.param.u64 	%rd3, [_Z14vec_add_kernelPfS_S_i_param_2];
	ld.param.u32 	%r2, [_Z14vec_add_kernelPfS_S_i_param_3];
	mov.u32 	%r3, %ctaid.x;
	mov.u32 	%r4, %ntid.x;
	mov.u32 	%r5, %tid.x;
	mad.lo.s32 	%r1, %r3, %r4, %r5;
	setp.ge.s32 	%p1, %r1, %r2;
	@%p1 bra 	$L__BB0_2;
	cvta.to.global.u64 	%rd4, %rd2;
	cvta.to.global.u64 	%rd5, %rd3;
	cvta.to.global.u64 	%rd6, %rd1;
	mul.wide.s32 	%rd7, %r1, 4;
	add.s64 	%rd8, %rd4, %rd7;
	ld.global.f32 	%f1, [%rd8];
	add.s64 	%rd9, %rd5, %rd7;
	ld.global.f32 	%f2, [%rd9];
	add.f32 	%f3, %f1, %f2;
	add.s64 	%rd10, %rd6, %rd7;
	st.global.f32 	[%rd10], %f3;
$L__BB0_2:
	ret;

}


// ===== COMPILED SASS (sm_100) =====

	.target	sm_100

	.elftype	@"ET_EXEC"


//--------------------- .note.nv.tkinfo           --------------------------
	.section	.note.nv.tkinfo,"",@"SHT_NOTE"
	.sectionflags	@"SHF_NOTE_NV_TKINFO"
	.tkinfo
        /*0018*/ 	.word	0x00000002
        /*0030*/ 	.string	""
        /*0030*/ 	.string	"ptxas"
        /*0030*/ 	.string	"Cuda compilation tools, release 13.0, V13.0.88"
        /*0030*/ 	.string	"Build cuda_13.0.r13.0/compiler.36424714_0"
        /*0030*/ 	.string	"-arch sm_100 -m 64 "



//--------------------- .note.nv.cuinfo           --------------------------
	.section	.note.nv.cuinfo,"",@"SHT_NOTE"
	.sectionflags	@"SHF_NOTE_NV_CUINFO"
        /*0018*/ 	.short	0x0002
        /*001a*/ 	.short	0x0064
        /*001c*/ 	.short	0x0082
	.zero		2


//--------------------- .nv.info                  --------------------------
	.section	.nv.info,"",@"SHT_CUDA_INFO"
	.align	4


	//----- nvinfo : EIATTR_REGCOUNT
	.align		4
        /*0000*/ 	.byte	0x04, 0x2f
        /*0002*/ 	.short	(.L_1 - .L_0)
	.align		4
.L_0:
        /*0004*/ 	.word	index@(_Z14vec_add_kernelPfS_S_i)
        /*0008*/ 	.word	0x0000000c


	//----- nvinfo : EIATTR_FRAME_SIZE
	.align		4
.L_1:
        /*000c*/ 	.byte	0x04, 0x11
        /*000e*/ 	.short	(.L_3 - .L_2)
	.align		4
.L_2:
        /*0010*/ 	.word	index@(_Z14vec_add_kernelPfS_S_i)
        /*0014*/ 	.word	0x00000000


	//----- nvinfo : EIATTR_MIN_STACK_SIZE
	.align		4
.L_3:
        /*0018*/ 	.byte	0x04, 0x12
        /*001a*/ 	.short	(.L_5 - .L_4)
	.align		4
.L_4:
        /*001c*/ 	.word	index@(_Z14vec_add_kernelPfS_S_i)
        /*0020*/ 	.word	0x00000000
.L_5:


//--------------------- .nv.compat                --------------------------
	.section	.nv.compat,"",@"SHT_CUDA_COMPAT_INFO"
	.align	4
        /*0000*/ 	.byte	0x02, 0x09, 0x00, 0x00, 0x02, 0x02, 0x01, 0x00, 0x02, 0x05, 0x05, 0x00, 0x03, 0x07, 0x01, 0x01
        /*0010*/ 	.byte	0x02, 0x03, 0x00, 0x00, 0x02, 0x06, 0x01, 0x00, 0x04, 0x0b, 0x08, 0x00, 0x09, 0x00, 0x00, 0x00
        /*0020*/ 	.byte	0x00, 0x00, 0x00, 0x00


//--------------------- .nv.info._Z14vec_add_kernelPfS_S_i --------------------------
	.section	.nv.info._Z14vec_add_kernelPfS_S_i,"",@"SHT_CUDA_INFO"
	.sectionflags	@""
	.align	4


	//----- nvinfo : EIATTR_CUDA_API_VERSION
	.align		4
        /*0000*/ 	.byte	0x04, 0x37
        /*0002*/ 	.short	(.L_7 - .L_6)
.L_6:
        /*0004*/ 	.word	0x00000082


	//----- nvinfo : EIATTR_KPARAM_INFO
	.align		4
.L_7:
        /*0008*/ 	.byte	0x04, 0x17
        /*000a*/ 	.short	(.L_9 - .L_8)
.L_8:
        /*000c*/ 	.word	0x00000000
        /*0010*/ 	.short	0x0003
        /*0012*/ 	.short	0x0018
        /*0014*/ 	.byte	0x00, 0xf0, 0x11, 0x00


	//----- nvinfo : EIATTR_KPARAM_INFO
	.align		4
.L_9:
        /*0018*/ 	.byte	0x04, 0x17
        /*001a*/ 	.short	(.L_11 - .L_10)
.L_10:
        /*001c*/ 	.word	0x00000000
        /*0020*/ 	.short	0x0002
        /*0022*/ 	.short	0x0010
        /*0024*/ 	.byte	0x00, 0xf5, 0x21, 0x00


	//----- nvinfo : EIATTR_KPARAM_INFO
	.align		4
.L_11:
        /*0028*/ 	.byte	0x04, 0x17
        /*002a*/ 	.short	(.L_13 - .L_12)
.L_12:
        /*002c*/ 	.word	0x00000000
        /*0030*/ 	.short	0x0001
        /*0032*/ 	.short	0x0008
        /*0034*/ 	.byte	0x00, 0xf5, 0x21, 0x00


	//----- nvinfo : EIATTR_KPARAM_INFO
	.align		4
.L_13:
        /*0038*/ 	.byte	0x04, 0x17
        /*003a*/ 	.short	(.L_15 - .L_14)
.L_14:
        /*003c*/ 	.word	0x00000000
        /*0040*/ 	.short	0x0000
        /*0042*/ 	.short	0x0000
        /*0044*/ 	.byte	0x00, 0xf5, 0x21, 0x00


	//----- nvinfo : EIATTR_SPARSE_MMA_MASK
	.align		4
.L_15:
        /*0048*/ 	.byte	0x03, 0x50
        /*004a*/ 	.short	0x0000


	//----- nvinfo : EIATTR_MAXREG_COUNT
	.align		4
        /*004c*/ 	.byte	0x03, 0x1b
        /*004e*/ 	.short	0x00ff


	//----- nvinfo : EIATTR_MERCURY_ISA_VERSION
	.align		4
        /*0050*/ 	.byte	0x03, 0x5f
        /*0052*/ 	.short	0x0101


	//----- nvinfo : EIATTR_VRC_CTA_INIT_COUNT
	.align		4
        /*0054*/ 	.byte	0x02, 0x4a
	.zero		1
	.zero		1


	//----- nvinfo : EIATTR_EXIT_INSTR_OFFSETS
	.align		4
        /*0058*/ 	.byte	0x04, 0x1c
        /*005a*/ 	.short	(.L_17 - .L_16)


	//   ....[0]....
.L_16:
        /*005c*/ 	.word	0x00000070


	//   ....[1]....
        /*0060*/ 	.word	0x00000130


	//----- nvinfo : EIATTR_CBANK_PARAM_SIZE
	.align		4
.L_17:
        /*0064*/ 	.byte	0x03, 0x19
        /*0066*/ 	.short	0x001c


	//----- nvinfo : EIATTR_PARAM_CBANK
	.align		4
        /*0068*/ 	.byte	0x04, 0x0a
        /*006a*/ 	.short	(.L_19 - .L_18)
	.align		4
.L_18:
        /*006c*/ 	.word	index@(.nv.constant0._Z14vec_add_kernelPfS_S_i)
        /*0070*/ 	.short	0x0380
        /*0072*/ 	.short	0x001c


	//----- nvinfo : EIATTR_SW_WAR
	.align		4
.L_19:
        /*0074*/ 	.byte	0x04, 0x36
        /*0076*/ 	.short	(.L_21 - .L_20)
.L_20:
        /*0078*/ 	.word	0x00000008
.L_21:


//--------------------- .nv.callgraph             --------------------------
	.section	.nv.callgraph,"",@"SHT_CUDA_CALLGRAPH"
	.align	4
	.sectionentsize	8
	.align		4
        /*0000*/ 	.word	0x00000000
	.align		4
        /*0004*/ 	.word	0xffffffff
	.align		4
        /*0008*/ 	.word	0x00000000
	.align		4
        /*000c*/ 	.word	0xfffffffe
	.align		4
        /*0010*/ 	.word	0x00000000
	.align		4
        /*0014*/ 	.word	0xfffffffd
	.align		4
        /*0018*/ 	.word	0x00000000
	.align		4
        /*001c*/ 	.word	0xfffffffc


//--------------------- .text._Z14vec_add_kernelPfS_S_i --------------------------
	.section	.text._Z14vec_add_kernelPfS_S_i,"ax",@progbits
	.align	128
        .global         _Z14vec_add_kernelPfS_S_i
        .type           _Z14vec_add_kernelPfS_S_i,@function
        .size           _Z14vec_add_kernelPfS_S_i,(.L_x_1 - _Z14vec_add_kernelPfS_S_i)
        .other          _Z14vec_add_kernelPfS_S_i,@"STO_CUDA_ENTRY STV_DEFAULT"
_Z14vec_add_kernelPfS_S_i:
.text._Z14vec_add_kernelPfS_S_i:
[----:B------:R-:W-:Y:S01]  /*0000*/  LDC R1, c[0x0][0x37c] ;  /* 0x0000df00ff017b82 */ /* 0x000fe20000000800 */
[----:B------:R-:W0:Y:S07]  /*0010*/  S2R R0, SR_TID.X ;  /* 0x0000000000007919 */ /* 0x000e2e0000002100 */
[----:B------:R-:W0:Y:S01]  /*0020*/  S2UR UR4, SR_CTAID.X ;  /* 0x00000000000479c3 */ /* 0x000e220000002500 */
[----:B------:R-:W1:Y:S07]  /*0030*/  LDCU UR5, c[0x0][0x398] ;  /* 0x00007300ff0577ac */ /* 0x000e6e0008000800 */
[----:B------:R-:W0:Y:S02]  /*0040*/  LDC R9, c[0x0][0x360] ;  /* 0x0000d800ff097b82 */ /* 0x000e240000000800 */
[----:B0-----:R-:W-:-:S05]  /*0050*/  IMAD R9, R9, UR4, R0 ;  /* 0x0000000409097c24 */ /* 0x001fca000f8e0200 */
[----:B-1----:R-:W-:-:S13]  /*0060*/  ISETP.GE.AND P0, PT, R9, UR5, PT ;  /* 0x0000000509007c0c */ /* 0x002fda000bf06270 */
[----:B------:R-:W-:Y:S05]  /*0070*/  @P0 EXIT ;  /* 0x000000000000094d */ /* 0x000fea0003800000 */
[----:B------:R-:W0:Y:S01]  /*0080*/  LDC.64 R2, c[0x0][0x388] ;  /* 0x0000e200ff027b82 */ /* 0x000e220000000a00 */
[----:B------:R-:W1:Y:S07]  /*0090*/  LDCU.64 UR4, c[0x0][0x358] ;  /* 0x00006b00ff0477ac */ /* 0x000e6e0008000a00 */
[----:B------:R-:W2:Y:S08]  /*00a0*/  LDC.64 R4, c[0x0][0x390] ;  /* 0x0000e400ff047b82 */ /* 0x000eb00000000a00 */
[----:B------:R-:W3:Y:S01]  /*00b0*/  LDC.64 R6, c[0x0][0x380] ;  /* 0x0000e000ff067b82 */ /* 0x000ee20000000a00 */
[----:B0-----:R-:W-:-:S06]  /*00c0*/  IMAD.WIDE R2, R9, 0x4, R2 ;  /* 0x0000000409027825 */ /* 0x001fcc00078e0202 */
[----:B-1----:R-:W4:Y:S01]  /*00d0*/  LDG.E R2, desc[UR4][R2.64] ;  /* 0x0000000402027981 */ /* 0x002f22000c1e1900 */
[----:B--2---:R-:W-:-:S06]  /*00e0*/  IMAD.WIDE R4, R9, 0x4, R4 ;  /* 0x0000000409047825 */ /* 0x004fcc00078e0204 */
[----:B------:R-:W4:Y:S01]  /*00f0*/  LDG.E R5, desc[UR4][R4.64] ;  /* 0x0000000404057981 */ /* 0x000f22000c1e1900 */
[----:B---3--:R-:W-:-:S04]  /*0100*/  IMAD.WIDE R6, R9, 0x4, R6 ;  /* 0x0000000409067825 */ /* 0x008fc800078e0206 */
[----:B----4-:R-:W-:-:S05]  /*0110*/  FADD R9, R2, R5 ;  /* 0x0000000502097221 */ /* 0x010fca0000000000 */
[----:B------:R-:W-:Y:S01]  /*0120*/  STG.E desc[UR4][R6.64], R9 ;  /* 0x0000000906007986 */ /* 0x000fe2000c101904 */
[----:B------:R-:W-:Y:S05]  /*0130*/  EXIT ;  /* 0x000000000000794d */ /* 0x000fea0003800000 */
.L_x_0:
[----:B------:R-:W-:-:S00]  /*0140*/  BRA `(.L_x_0) ;  /* 0xfffffffc00fc7947 */ /* 0x000fc0000383ffff */
[----:B------:R-:W-:-:S00]  /*0150*/  NOP ;  /* 0x0000000000007918 */ /* 0x000fc00000000000 */
        /* <DEDUP_REMOVED lines=10> */
.L_x_1:


//--------------------- .nv.shared.reserved.0     --------------------------
	.section	.nv.shared.reserved.0,"aw",@nobits
	.weak		__nv_reservedSMEM_offset_0_alias
	.size		__nv_reservedSMEM_offset_0_alias, 0, 64
	.other		__nv_reservedSMEM_offset_0_alias,@"STO_CUDA_RESERVED_SHARED STV_DEFAULT"
__nv_reservedSMEM_offset_0_alias:
	.zero		0
	.zero		64


//--------------------- .nv.constant0._Z14vec_add_kernelPfS_S_i --------------------------
	.section	.nv.constant0._Z14vec_add_kernelPfS_S_i,"a",@progbits
	.sectionflags	@""
	.align	4
.nv.constant0._Z14vec_add_kernelPfS_S_i:
	.zero		924


//--------------------- SYMBOLS --------------------------

	.type		.nv.reservedSmem.offset0,@object
	.size		.nv.reservedSmem.offset0,0x4
